	.headerflags	@"EF_CUDA_TEXMODE_UNIFIED EF_CUDA_64BIT_ADDRESS EF_CUDA_ACCELERATORS EF_CUDA_SM90 EF_CUDA_VIRTUAL_SM(EF_CUDA_SM90)"
	.elftype	@"ET_EXEC"


//--------------------- .nv.info                  --------------------------
	.section	.nv.info,"",@"SHT_CUDA_INFO"
	.align	4


	//----- nvinfo : EIATTR_REGCOUNT
	.align		4
        /*0000*/ 	.byte	0x04, 0x2f
        /*0002*/ 	.short	(.L_2 - .L_1)
	.align		4
.L_1:
        /*0004*/ 	.word	index@(triton_per_fused_add_native_layer_norm_native_layer_norm_backward_17)
        /*0008*/ 	.word	0x00000020


	//----- nvinfo : EIATTR_MIN_STACK_SIZE
	.align		4
.L_2:
        /*000c*/ 	.byte	0x04, 0x12
        /*000e*/ 	.short	(.L_4 - .L_3)
	.align		4
.L_3:
        /*0010*/ 	.word	index@(triton_per_fused_add_native_layer_norm_native_layer_norm_backward_17)
        /*0014*/ 	.word	0x00000000


	//----- nvinfo : EIATTR_FRAME_SIZE
	.align		4
.L_4:
        /*0018*/ 	.byte	0x04, 0x11
        /*001a*/ 	.short	(.L_6 - .L_5)
	.align		4
.L_5:
        /*001c*/ 	.word	index@(triton_per_fused_add_native_layer_norm_native_layer_norm_backward_17)
        /*0020*/ 	.word	0x00000000


	//----- nvinfo : EIATTR_MIN_STACK_SIZE
	.align		4
.L_6:
        /*0024*/ 	.byte	0x04, 0x12
        /*0026*/ 	.short	(.L_8 - .L_7)
	.align		4
.L_7:
        /*0028*/ 	.word	index@(triton_per_fused_add_native_layer_norm_native_layer_norm_backward_17)
        /*002c*/ 	.word	0x00000000
.L_8:


//--------------------- .nv.info.triton_per_fused_add_native_layer_norm_native_layer_norm_backward_17 --------------------------
	.section	.nv.info.triton_per_fused_add_native_layer_norm_native_layer_norm_backward_17,"",@"SHT_CUDA_INFO"
	.sectionflags	@""
	.align	4


	//----- nvinfo : EIATTR_CUDA_API_VERSION
	.align		4
        /*0000*/ 	.byte	0x04, 0x37
        /*0002*/ 	.short	(.L_10 - .L_9)
.L_9:
        /*0004*/ 	.word	0x0000007c


	//----- nvinfo : EIATTR_KPARAM_INFO
	.align		4
.L_10:
        /*0008*/ 	.byte	0x04, 0x17
        /*000a*/ 	.short	(.L_12 - .L_11)
.L_11:
        /*000c*/ 	.word	0x00000000
        /*0010*/ 	.short	0x000b
        /*0012*/ 	.short	0x0054
        /*0014*/ 	.byte	0x00, 0xf0, 0x11, 0x00


	//----- nvinfo : EIATTR_KPARAM_INFO
	.align		4
.L_12:
        /*0018*/ 	.byte	0x04, 0x17
        /*001a*/ 	.short	(.L_14 - .L_13)
.L_13:
        /*001c*/ 	.word	0x00000000
        /*0020*/ 	.short	0x000a
        /*0022*/ 	.short	0x0050
        /*0024*/ 	.byte	0x00, 0xf0, 0x11, 0x00


	//----- nvinfo : EIATTR_KPARAM_INFO
	.align		4
.L_14:
        /*0028*/ 	.byte	0x04, 0x17
        /*002a*/ 	.short	(.L_16 - .L_15)
.L_15:
        /*002c*/ 	.word	0x00000000
        /*0030*/ 	.short	0x0009
        /*0032*/ 	.short	0x0048
        /*0034*/ 	.byte	0x00, 0xf4, 0x21, 0x00


	//----- nvinfo : EIATTR_KPARAM_INFO
	.align		4
.L_16:
        /*0038*/ 	.byte	0x04, 0x17
        /*003a*/ 	.short	(.L_18 - .L_17)
.L_17:
        /*003c*/ 	.word	0x00000000
        /*0040*/ 	.short	0x0008
        /*0042*/ 	.short	0x0040
        /*0044*/ 	.byte	0x00, 0xf4, 0x21, 0x00


	//----- nvinfo : EIATTR_KPARAM_INFO
	.align		4
.L_18:
        /*0048*/ 	.byte	0x04, 0x17
        /*004a*/ 	.short	(.L_20 - .L_19)
.L_19:
        /*004c*/ 	.word	0x00000000
        /*0050*/ 	.short	0x0007
        /*0052*/ 	.short	0x0038
        /*0054*/ 	.byte	0x00, 0xf4, 0x21, 0x00


	//----- nvinfo : EIATTR_KPARAM_INFO
	.align		4
.L_20:
        /*0058*/ 	.byte	0x04, 0x17
        /*005a*/ 	.short	(.L_22 - .L_21)
.L_21:
        /*005c*/ 	.word	0x00000000
        /*0060*/ 	.short	0x0006
        /*0062*/ 	.short	0x0030
        /*0064*/ 	.byte	0x00, 0xf4, 0x21, 0x00


	//----- nvinfo : EIATTR_KPARAM_INFO
	.align		4
.L_22:
        /*0068*/ 	.byte	0x04, 0x17
        /*006a*/ 	.short	(.L_24 - .L_23)
.L_23:
        /*006c*/ 	.word	0x00000000
        /*0070*/ 	.short	0x0005
        /*0072*/ 	.short	0x0028
        /*0074*/ 	.byte	0x00, 0xf4, 0x21, 0x00


	//----- nvinfo : EIATTR_KPARAM_INFO
	.align		4
.L_24:
        /*0078*/ 	.byte	0x04, 0x17
        /*007a*/ 	.short	(.L_26 - .L_25)
.L_25:
        /*007c*/ 	.word	0x00000000
        /*0080*/ 	.short	0x0004
        /*0082*/ 	.short	0x0020
        /*0084*/ 	.byte	0x00, 0xf4, 0x21, 0x00


	//----- nvinfo : EIATTR_KPARAM_INFO
	.align		4
.L_26:
        /*0088*/ 	.byte	0x04, 0x17
        /*008a*/ 	.short	(.L_28 - .L_27)
.L_27:
        /*008c*/ 	.word	0x00000000
        /*0090*/ 	.short	0x0003
        /*0092*/ 	.short	0x0018
        /*0094*/ 	.byte	0x00, 0xf4, 0x21, 0x00


	//----- nvinfo : EIATTR_KPARAM_INFO
	.align		4
.L_28:
        /*0098*/ 	.byte	0x04, 0x17
        /*009a*/ 	.short	(.L_30 - .L_29)
.L_29:
        /*009c*/ 	.word	0x00000000
        /*00a0*/ 	.short	0x0002
        /*00a2*/ 	.short	0x0010
        /*00a4*/ 	.byte	0x00, 0xf4, 0x21, 0x00


	//----- nvinfo : EIATTR_KPARAM_INFO
	.align		4
.L_30:
        /*00a8*/ 	.byte	0x04, 0x17
        /*00aa*/ 	.short	(.L_32 - .L_31)
.L_31:
        /*00ac*/ 	.word	0x00000000
        /*00b0*/ 	.short	0x0001
        /*00b2*/ 	.short	0x0008
        /*00b4*/ 	.byte	0x00, 0xf4, 0x21, 0x00


	//----- nvinfo : EIATTR_KPARAM_INFO
	.align		4
.L_32:
        /*00b8*/ 	.byte	0x04, 0x17
        /*00ba*/ 	.short	(.L_34 - .L_33)
.L_33:
        /*00bc*/ 	.word	0x00000000
        /*00c0*/ 	.short	0x0000
        /*00c2*/ 	.short	0x0000
        /*00c4*/ 	.byte	0x00, 0xf4, 0x21, 0x00


	//----- nvinfo : EIATTR_SPARSE_MMA_MASK
	.align		4
.L_34:
        /*00c8*/ 	.byte	0x03, 0x50
        /*00ca*/ 	.short	0x0000


	//----- nvinfo : EIATTR_MAXREG_COUNT
	.align		4
        /*00cc*/ 	.byte	0x03, 0x1b
        /*00ce*/ 	.short	0x00ff


	//----- nvinfo : EIATTR_COOP_GROUP_MASK_REGIDS
	.align		4
        /*00d0*/ 	.byte	0x04, 0x29
        /*00d2*/ 	.short	(.L_36 - .L_35)


	//   ....[0]....
.L_35:
        /*00d4*/ 	.word	0xffffffff


	//   ....[1]....
        /*00d8*/ 	.word	0xffffffff


	//   ....[2]....
        /*00dc*/ 	.word	0xffffffff


	//   ....[3]....
        /*00e0*/ 	.word	0xffffffff


	//   ....[4]....
        /*00e4*/ 	.word	0xffffffff


	//   ....[5]....
        /*00e8*/ 	.word	0xffffffff


	//   ....[6]....
        /*00ec*/ 	.word	0xffffffff


	//   ....[7]....
        /*00f0*/ 	.word	0xffffffff


	//   ....[8]....
        /*00f4*/ 	.word	0xffffffff


	//   ....[9]....
        /*00f8*/ 	.word	0xffffffff


	//   ....[10]....
        /*00fc*/ 	.word	0xffffffff


	//   ....[11]....
        /*0100*/ 	.word	0xffffffff


	//   ....[12]....
        /*0104*/ 	.word	0xffffffff


	//   ....[13]....
        /*0108*/ 	.word	0xffffffff


	//   ....[14]....
        /*010c*/ 	.word	0xffffffff


	//   ....[15]....
        /*0110*/ 	.word	0xffffffff


	//----- nvinfo : EIATTR_COOP_GROUP_INSTR_OFFSETS
	.align		4
.L_36:
        /*0114*/ 	.byte	0x04, 0x28
        /*0116*/ 	.short	(.L_38 - .L_37)


	//   ....[0]....
.L_37:
        /*0118*/ 	.word	0x00000510


	//   ....[1]....
        /*011c*/ 	.word	0x00000530


	//   ....[2]....
        /*0120*/ 	.word	0x00000550


	//   ....[3]....
        /*0124*/ 	.word	0x00000570


	//   ....[4]....
        /*0128*/ 	.word	0x00000590


	//   ....[5]....
        /*012c*/ 	.word	0x00000690


	//   ....[6]....
        /*0130*/ 	.word	0x000006b0


	//   ....[7]....
        /*0134*/ 	.word	0x000006e0


	//   ....[8]....
        /*0138*/ 	.word	0x000007e0


	//   ....[9]....
        /*013c*/ 	.word	0x00000810


	//   ....[10]....
        /*0140*/ 	.word	0x00000830


	//   ....[11]....
        /*0144*/ 	.word	0x00000850


	//   ....[12]....
        /*0148*/ 	.word	0x00000870


	//   ....[13]....
        /*014c*/ 	.word	0x000008c0


	//   ....[14]....
        /*0150*/ 	.word	0x000008e0


	//   ....[15]....
        /*0154*/ 	.word	0x00000900


	//----- nvinfo : EIATTR_EXIT_INSTR_OFFSETS
	.align		4
.L_38:
        /*0158*/ 	.byte	0x04, 0x1c
        /*015a*/ 	.short	(.L_40 - .L_39)


	//   ....[0]....
.L_39:
        /*015c*/ 	.word	0x00000b50


	//   ....[1]....
        /*0160*/ 	.word	0x00000b80


	//----- nvinfo : EIATTR_REQNTID
	.align		4
.L_40:
        /*0164*/ 	.byte	0x04, 0x10
        /*0166*/ 	.short	(.L_42 - .L_41)
.L_41:
        /*0168*/ 	.word	0x00000100
        /*016c*/ 	.word	0x00000001
        /*0170*/ 	.word	0x00000001


	//----- nvinfo : EIATTR_CBANK_PARAM_SIZE
	.align		4
.L_42:
        /*0174*/ 	.byte	0x03, 0x19
        /*0176*/ 	.short	0x0058


	//----- nvinfo : EIATTR_PARAM_CBANK
	.align		4
        /*0178*/ 	.byte	0x04, 0x0a
        /*017a*/ 	.short	(.L_44 - .L_43)
	.align		4
.L_43:
        /*017c*/ 	.word	index@(.nv.constant0.triton_per_fused_add_native_layer_norm_native_layer_norm_backward_17)
        /*0180*/ 	.short	0x0210
        /*0182*/ 	.short	0x0058


	//----- nvinfo : EIATTR_SW_WAR
	.align		4
.L_44:
        /*0184*/ 	.byte	0x04, 0x36
        /*0186*/ 	.short	(.L_46 - .L_45)
.L_45:
        /*0188*/ 	.word	0x00000008
.L_46:


//--------------------- .nv.callgraph             --------------------------
	.section	.nv.callgraph,"",@"SHT_CUDA_CALLGRAPH"
	.align	4
	.sectionentsize	8
	.align		4
        /*0000*/ 	.word	0x00000000
	.align		4
        /*0004*/ 	.word	0xffffffff
	.align		4
        /*0008*/ 	.word	0x00000000
	.align		4
        /*000c*/ 	.word	0xfffffffe
	.align		4
        /*0010*/ 	.word	0x00000000
	.align		4
        /*0014*/ 	.word	0xfffffffd
	.align		4
        /*0018*/ 	.word	0x00000000
	.align		4
        /*001c*/ 	.word	0xfffffffc


//--------------------- .nv.constant4             --------------------------
	.section	.nv.constant4,"a",@progbits
	.align	8
	.align		8
.nv.constant4:
        /*0000*/ 	.dword	_$_str


//--------------------- .text.triton_per_fused_add_native_layer_norm_native_layer_norm_backward_17 --------------------------
	.section	.text.triton_per_fused_add_native_layer_norm_native_layer_norm_backward_17,"ax",@progbits
	.sectionflags	@"SHF_BARRIERS=1"
	.align	128
        .global         triton_per_fused_add_native_layer_norm_native_layer_norm_backward_17
        .type           triton_per_fused_add_native_layer_norm_native_layer_norm_backward_17,@function
        .size           triton_per_fused_add_native_layer_norm_native_layer_norm_backward_17,(.L_x_1 - triton_per_fused_add_native_layer_norm_native_layer_norm_backward_17)
        .other          triton_per_fused_add_native_layer_norm_native_layer_norm_backward_17,@"STO_CUDA_ENTRY STV_DEFAULT"
triton_per_fused_add_native_layer_norm_native_layer_norm_backward_17:
.text.triton_per_fused_add_native_layer_norm_native_layer_norm_backward_17:
[----:B------:R-:W0:Y:S01]  /*0000*/  LDC R1, c[0x0][0x28] ;  /* 0x00000a00ff017b82 */ /* 0x000e220000000800 */
[----:B------:R-:W1:Y:S07]  /*0010*/  S2R R2, SR_TID.X ;  /* 0x0000000000027919 */ /* 0x000e6e0000002100 */
[----:B------:R-:W2:Y:S01]  /*0020*/  LDC.64 R22, c[0x0][0x220] ;  /* 0x00008800ff167b82 */ /* 0x000ea20000000a00 */
[----:B------:R-:W-:Y:S02]  /*0030*/  CS2R R4, SRZ ;  /* 0x0000000000047805 */ /* 0x000fe4000001ff00 */
[----:B------:R-:W-:Y:S01]  /*0040*/  CS2R R6, SRZ ;  /* 0x0000000000067805 */ /* 0x000fe2000001ff00 */
[----:B------:R-:W3:Y:S01]  /*0050*/  S2R R3, SR_CTAID.X ;  /* 0x0000000000037919 */ /* 0x000ee20000002500 */
[----:B------:R-:W-:-:S02]  /*0060*/  CS2R R8, SRZ ;  /* 0x0000000000087805 */ /* 0x000fc4000001ff00 */
[----:B------:R-:W-:Y:S01]  /*0070*/  CS2R R10, SRZ ;  /* 0x00000000000a7805 */ /* 0x000fe2000001ff00 */
[----:B------:R-:W-:Y:S01]  /*0080*/  ULDC.64 UR6, c[0x0][0x208] ;  /* 0x0000820000067ab9 */ /* 0x000fe20000000a00 */
[----:B------:R-:W4:Y:S08]  /*0090*/  LDC.64 R18, c[0x0][0x218] ;  /* 0x00008600ff127b82 */ /* 0x000f300000000a00 */
[----:B------:R-:W5:Y:S08]  /*00a0*/  LDC.64 R28, c[0x0][0x230] ;  /* 0x00008c00ff1c7b82 */ /* 0x000f700000000a00 */
[----:B------:R-:W5:Y:S01]  /*00b0*/  LDC.64 R26, c[0x0][0x210] ;  /* 0x00008400ff1a7b82 */ /* 0x000f620000000a00 */
[----:B-1----:R-:W-:-:S04]  /*00c0*/  SHF.L.U32 R16, R2, 0x2, RZ ;  /* 0x0000000202107819 */ /* 0x002fc800000006ff */
[----:B------:R-:W-:-:S04]  /*00d0*/  LOP3.LUT R21, R16, 0x3fc, RZ, 0xc0, !PT ;  /* 0x000003fc10157812 */ /* 0x000fc800078ec0ff */
[C---:B------:R-:W-:Y:S01]  /*00e0*/  ISETP.GE.U32.AND P1, PT, R21.reuse, 0x300, PT ;  /* 0x000003001500780c */ /* 0x040fe20003f26070 */
[----:B--2---:R-:W-:-:S04]  /*00f0*/  IMAD.WIDE.U32 R22, R21, 0x4, R22 ;  /* 0x0000000415167825 */ /* 0x004fc800078e0016 */
[----:B---3--:R-:W-:-:S04]  /*0100*/  IMAD R21, R3, 0x300, R21 ;  /* 0x0000030003157824 */ /* 0x008fc800078e0215 */
[----:B----4-:R-:W-:-:S04]  /*0110*/  IMAD.WIDE R18, R21, 0x4, R18 ;  /* 0x0000000415127825 */ /* 0x010fc800078e0212 */
[----:B------:R1:W2:Y:S04]  /*0120*/  @!P1 LDG.E.EL.128 R8, desc[UR6][R22.64] ;  /* 0x0000000616089981 */ /* 0x0002a8000c2e1d00 */
[----:B------:R3:W4:Y:S01]  /*0130*/  @!P1 LDG.E.128 R4, desc[UR6][R18.64] ;  /* 0x0000000612049981 */ /* 0x000722000c1e1d00 */
[----:B------:R-:W-:Y:S02]  /*0140*/  CS2R R12, SRZ ;  /* 0x00000000000c7805 */ /* 0x000fe4000001ff00 */
[----:B------:R-:W-:Y:S01]  /*0150*/  CS2R R14, SRZ ;  /* 0x00000000000e7805 */ /* 0x000fe2000001ff00 */
[----:B-1----:R-:W1:Y:S01]  /*0160*/  LDC.64 R22, c[0x0][0x228] ;  /* 0x00008a00ff167b82 */ /* 0x002e620000000a00 */
[----:B---3--:R-:W-:Y:S01]  /*0170*/  CS2R R18, SRZ ;  /* 0x0000000000127805 */ /* 0x008fe2000001ff00 */
[----:B0----5:R-:W-:-:S04]  /*0180*/  IMAD.WIDE R26, R21, 0x4, R26 ;  /* 0x00000004151a7825 */ /* 0x021fc800078e021a */
[----:B-1----:R-:W-:Y:S01]  /*0190*/  IMAD.WIDE R22, R21, 0x4, R22 ;  /* 0x0000000415167825 */ /* 0x002fe200078e0216 */
[----:B------:R-:W-:-:S04]  /*01a0*/  CS2R R20, SRZ ;  /* 0x0000000000147805 */ /* 0x000fc8000001ff00 */
[----:B------:R0:W3:Y:S02]  /*01b0*/  @!P1 LDG.E.128 R12, desc[UR6][R22.64] ;  /* 0x00000006160c9981 */ /* 0x0000e4000c1e1d00 */
[----:B0-----:R-:W-:-:S06]  /*01c0*/  CS2R R22, SRZ ;  /* 0x0000000000167805 */ /* 0x001fcc000001ff00 */
[----:B------:R-:W5:Y:S01]  /*01d0*/  @!P1 LDG.E.128 R20, desc[UR6][R26.64] ;  /* 0x000000061a149981 */ /* 0x000f62000c1e1d00 */
[----:B--2---:R-:W-:Y:S02]  /*01e0*/  SEL R17, R10, RZ, !P1 ;  /* 0x000000ff0a117207 */ /* 0x004fe40004800000 */
[----:B------:R-:W-:Y:S02]  /*01f0*/  LOP3.LUT R10, R16, 0x3fc, RZ, 0xc0, !PT ;  /* 0x000003fc100a7812 */ /* 0x000fe400078ec0ff */
[----:B----4-:R-:W-:-:S03]  /*0200*/  SEL R6, R6, RZ, !P1 ;  /* 0x000000ff06067207 */ /* 0x010fc60004800000 */
[----:B------:R-:W-:-:S04]  /*0210*/  IMAD.WIDE.U32 R28, R10, 0x4, R28 ;  /* 0x000000040a1c7825 */ /* 0x000fc800078e001c */
[----:B------:R-:W-:Y:S01]  /*0220*/  FADD R6, R6, R17 ;  /* 0x0000001106067221 */ /* 0x000fe20000000000 */
[----:B------:R-:W-:-:S06]  /*0230*/  CS2R R16, SRZ ;  /* 0x0000000000107805 */ /* 0x000fcc000001ff00 */
[----:B------:R0:W2:Y:S01]  /*0240*/  @!P1 LDG.E.EL.128 R16, desc[UR6][R28.64] ;  /* 0x000000061c109981 */ /* 0x0000a2000c2e1d00 */
[----:B------:R-:W-:Y:S02]  /*0250*/  SEL R25, R8, RZ, !P1 ;  /* 0x000000ff08197207 */ /* 0x000fe40004800000 */
[----:B------:R-:W-:Y:S02]  /*0260*/  SEL R8, R9, RZ, !P1 ;  /* 0x000000ff09087207 */ /* 0x000fe40004800000 */
[----:B------:R-:W-:Y:S02]  /*0270*/  SEL R4, R4, RZ, !P1 ;  /* 0x000000ff04047207 */ /* 0x000fe40004800000 */
[----:B------:R-:W-:Y:S02]  /*0280*/  SEL R5, R5, RZ, !P1 ;  /* 0x000000ff05057207 */ /* 0x000fe40004800000 */
[----:B0-----:R-:W-:Y:S01]  /*0290*/  SEL R28, R11, RZ, !P1 ;  /* 0x000000ff0b1c7207 */ /* 0x001fe20004800000 */
[----:B------:R-:W-:-:S02]  /*02a0*/  FADD R4, R4, R25 ;  /* 0x0000001904047221 */ /* 0x000fc40000000000 */
[----:B------:R-:W-:Y:S01]  /*02b0*/  FADD R5, R5, R8 ;  /* 0x0000000805057221 */ /* 0x000fe20000000000 */
[----:B------:R-:W-:Y:S02]  /*02c0*/  SEL R7, R7, RZ, !P1 ;  /* 0x000000ff07077207 */ /* 0x000fe40004800000 */
[----:B---3--:R-:W-:Y:S02]  /*02d0*/  SEL R12, R12, RZ, !P1 ;  /* 0x000000ff0c0c7207 */ /* 0x008fe40004800000 */
[----:B------:R-:W-:Y:S02]  /*02e0*/  SEL R13, R13, RZ, !P1 ;  /* 0x000000ff0d0d7207 */ /* 0x000fe40004800000 */
[----:B------:R-:W-:Y:S01]  /*02f0*/  SEL R14, R14, RZ, !P1 ;  /* 0x000000ff0e0e7207 */ /* 0x000fe20004800000 */
[----:B------:R-:W-:Y:S01]  /*0300*/  FADD R7, R7, R28 ;  /* 0x0000001c07077221 */ /* 0x000fe20000000000 */
[----:B------:R-:W-:Y:S01]  /*0310*/  SEL R15, R15, RZ, !P1 ;  /* 0x000000ff0f0f7207 */ /* 0x000fe20004800000 */
[----:B------:R-:W0:Y:S01]  /*0320*/  S2UR UR5, SR_CgaCtaId ;  /* 0x00000000000579c3 */ /* 0x000e220000008800 */
[C---:B------:R-:W-:Y:S01]  /*0330*/  LOP3.LUT P2, RZ, R2.reuse, 0x1f, RZ, 0xc0, !PT ;  /* 0x0000001f02ff7812 */ /* 0x040fe2000784c0ff */
[----:B------:R-:W-:Y:S01]  /*0340*/  UMOV UR4, 0x400 ;  /* 0x0000040000047882 */ /* 0x000fe20000000000 */
[----:B------:R-:W-:Y:S01]  /*0350*/  ISETP.GE.AND P3, PT, R2, 0x8, PT ;  /* 0x000000080200780c */ /* 0x000fe20003f66270 */
[----:B0-----:R-:W-:Y:S01]  /*0360*/  UPRMT UR4, UR5, 0x654, UR4 ;  /* 0x0000065405047896 */ /* 0x001fe20008000004 */
[----:B--2---:R-:W-:-:S02]  /*0370*/  SEL R9, R16, RZ, !P1 ;  /* 0x000000ff10097207 */ /* 0x004fc40004800000 */
[----:B------:R-:W-:Y:S02]  /*0380*/  SEL R16, R17, RZ, !P1 ;  /* 0x000000ff11107207 */ /* 0x000fe40004800000 */
[----:B-----5:R-:W-:Y:S01]  /*0390*/  SEL R17, R20, RZ, !P1 ;  /* 0x000000ff14117207 */ /* 0x020fe20004800000 */
[----:B------:R-:W-:Y:S01]  /*03a0*/  FADD R9, R12, R9 ;  /* 0x000000090c097221 */ /* 0x000fe20000000000 */
[----:B------:R-:W-:Y:S02]  /*03b0*/  SEL R12, R21, RZ, !P1 ;  /* 0x000000ff150c7207 */ /* 0x000fe40004800000 */
[----:B------:R-:W-:Y:S02]  /*03c0*/  SEL R11, R18, RZ, !P1 ;  /* 0x000000ff120b7207 */ /* 0x000fe40004800000 */
[----:B------:R-:W-:Y:S01]  /*03d0*/  SEL R8, R19, RZ, !P1 ;  /* 0x000000ff13087207 */ /* 0x000fe20004800000 */
[----:B------:R-:W-:Y:S01]  /*03e0*/  FADD R13, R13, R16 ;  /* 0x000000100d0d7221 */ /* 0x000fe20000000000 */
[----:B------:R-:W-:Y:S01]  /*03f0*/  SEL R19, R22, RZ, !P1 ;  /* 0x000000ff16137207 */ /* 0x000fe20004800000 */
[----:B------:R-:W-:Y:S01]  /*0400*/  FADD R4, R17, R4 ;  /* 0x0000000411047221 */ /* 0x000fe20000000000 */
[----:B------:R-:W-:Y:S01]  /*0410*/  FADD R12, R12, R5 ;  /* 0x000000050c0c7221 */ /* 0x000fe20000000000 */
[----:B------:R-:W-:Y:S01]  /*0420*/  FADD R11, R14, R11 ;  /* 0x0000000b0e0b7221 */ /* 0x000fe20000000000 */
[----:B------:R-:W-:Y:S01]  /*0430*/  SEL R14, R23, RZ, !P1 ;  /* 0x000000ff170e7207 */ /* 0x000fe20004800000 */
[----:B------:R-:W-:Y:S01]  /*0440*/  FADD R6, R19, R6 ;  /* 0x0000000613067221 */ /* 0x000fe20000000000 */
[----:B------:R-:W-:Y:S01]  /*0450*/  FADD R4, R9, R4 ;  /* 0x0000000409047221 */ /* 0x000fe20000000000 */
[----:B------:R-:W-:Y:S01]  /*0460*/  FADD R5, R13, R12 ;  /* 0x0000000c0d057221 */ /* 0x000fe20000000000 */
[----:B------:R-:W-:Y:S01]  /*0470*/  FADD R8, R15, R8 ;  /* 0x000000080f087221 */ /* 0x000fe20000000000 */
[----:B------:R-:W-:Y:S01]  /*0480*/  FADD R7, R14, R7 ;  /* 0x000000070e077221 */ /* 0x000fe20000000000 */
[----:B------:R-:W-:Y:S01]  /*0490*/  FADD R6, R6, R11 ;  /* 0x0000000b06067221 */ /* 0x000fe20000000000 */
[----:B------:R-:W-:Y:S01]  /*04a0*/  FADD R9, R4, R5 ;  /* 0x0000000504097221 */ /* 0x000fe20000000000 */
[----:B------:R-:W0:Y:S01]  /*04b0*/  LDC.64 R16, c[0x0][0x238] ;  /* 0x00008e00ff107b82 */ /* 0x000e220000000a00 */
[----:B------:R-:W-:-:S02]  /*04c0*/  FADD R7, R7, R8 ;  /* 0x0000000807077221 */ /* 0x000fc40000000000 */
[----:B------:R-:W-:-:S04]  /*04d0*/  FADD R8, R6, R9 ;  /* 0x0000000906087221 */ /* 0x000fc80000000000 */
[----:B------:R-:W-:Y:S01]  /*04e0*/  FADD R8, R8, R7 ;  /* 0x0000000708087221 */ /* 0x000fe20000000000 */
[----:B------:R-:W1:Y:S04]  /*04f0*/  LDC.64 R18, c[0x0][0x240] ;  /* 0x00009000ff127b82 */ /* 0x000e680000000a00 */
[----:B------:R-:W-:-:S05]  /*0500*/  FSEL R8, R8, RZ, !P1 ;  /* 0x000000ff08087208 */ /* 0x000fca0004800000 */
[----:B------:R-:W2:Y:S02]  /*0510*/  SHFL.BFLY PT, R9, R8, 0x10, 0x1f ;  /* 0x0e001f0008097f89 */ /* 0x000ea400000e0000 */
[----:B--2---:R-:W-:-:S05]  /*0520*/  FADD R9, R8, R9 ;  /* 0x0000000908097221 */ /* 0x004fca0000000000 */
[----:B------:R-:W2:Y:S02]  /*0530*/  SHFL.BFLY PT, R12, R9, 0x8, 0x1f ;  /* 0x0d001f00090c7f89 */ /* 0x000ea400000e0000 */
[----:B--2---:R-:W-:-:S05]  /*0540*/  FADD R12, R9, R12 ;  /* 0x0000000c090c7221 */ /* 0x004fca0000000000 */
[----:B------:R-:W2:Y:S02]  /*0550*/  SHFL.BFLY PT, R11, R12, 0x4, 0x1f ;  /* 0x0c801f000c0b7f89 */ /* 0x000ea400000e0000 */
[----:B--2---:R-:W-:-:S05]  /*0560*/  FADD R11, R12, R11 ;  /* 0x0000000b0c0b7221 */ /* 0x004fca0000000000 */
[----:B------:R-:W2:Y:S02]  /*0570*/  SHFL.BFLY PT, R14, R11, 0x2, 0x1f ;  /* 0x0c401f000b0e7f89 */ /* 0x000ea400000e0000 */
[----:B--2---:R-:W-:-:S05]  /*0580*/  FADD R14, R11, R14 ;  /* 0x0000000e0b0e7221 */ /* 0x004fca0000000000 */
[----:B------:R-:W2:Y:S01]  /*0590*/  SHFL.BFLY PT, R21, R14, 0x1, 0x1f ;  /* 0x0c201f000e157f89 */ /* 0x000ea200000e0000 */
[----:B------:R-:W-:Y:S01]  /*05a0*/  SHF.R.U32.HI R22, RZ, 0x3, R2 ;  /* 0x00000003ff167819 */ /* 0x000fe20000011602 */
[C---:B0-----:R-:W-:Y:S01]  /*05b0*/  IMAD.WIDE.U32 R16, R10.reuse, 0x4, R16 ;  /* 0x000000040a107825 */ /* 0x041fe200078e0010 */
[----:B------:R-:W-:Y:S02]  /*05c0*/  CS2R R8, SRZ ;  /* 0x0000000000087805 */ /* 0x000fe4000001ff00 */
[----:B------:R-:W-:Y:S01]  /*05d0*/  CS2R R12, SRZ ;  /* 0x00000000000c7805 */ /* 0x000fe2000001ff00 */
[----:B-1----:R-:W-:Y:S01]  /*05e0*/  IMAD.WIDE.U32 R18, R10, 0x4, R18 ;  /* 0x000000040a127825 */ /* 0x002fe200078e0012 */
[----:B------:R-:W-:Y:S02]  /*05f0*/  CS2R R10, SRZ ;  /* 0x00000000000a7805 */ /* 0x000fe4000001ff00 */
[----:B------:R-:W-:-:S04]  /*0600*/  LOP3.LUT R22, R22, 0x1c, RZ, 0xc0, !PT ;  /* 0x0000001c16167812 */ /* 0x000fc800078ec0ff */
[----:B------:R0:W3:Y:S01]  /*0610*/  @!P1 LDG.E.EL.128 R8, desc[UR6][R16.64] ;  /* 0x0000000610089981 */ /* 0x0000e2000c2e1d00 */
[----:B--2---:R-:W-:Y:S01]  /*0620*/  FADD R21, R14, R21 ;  /* 0x000000150e157221 */ /* 0x004fe20000000000 */
[----:B------:R-:W-:-:S04]  /*0630*/  CS2R R14, SRZ ;  /* 0x00000000000e7805 */ /* 0x000fc8000001ff00 */
[----:B------:R-:W-:Y:S04]  /*0640*/  @!P2 STS [R22+UR4], R21 ;  /* 0x000000151600a988 */ /* 0x000fe80008000804 */
[----:B------:R1:W2:Y:S01]  /*0650*/  @!P1 LDG.E.EL.128 R12, desc[UR6][R18.64] ;  /* 0x00000006120c9981 */ /* 0x0002a2000c2e1d00 */
[----:B------:R-:W-:Y:S01]  /*0660*/  SHF.L.U32 R20, R2, 0x2, RZ ;  /* 0x0000000202147819 */ /* 0x000fe200000006ff */
[----:B------:R-:W-:Y:S06]  /*0670*/  BAR.SYNC.DEFER_BLOCKING 0x0 ;  /* 0x0000000000007b1d */ /* 0x000fec0000010000 */
[----:B------:R-:W4:Y:S04]  /*0680*/  @!P3 LDS R24, [R20+UR4] ;  /* 0x000000041418b984 */ /* 0x000f280008000800 */
[----:B----4-:R-:W4:Y:S02]  /*0690*/  SHFL.BFLY PT, R23, R24, 0x4, 0x1f ;  /* 0x0c801f0018177f89 */ /* 0x010f2400000e0000 */
[----:B----4-:R-:W-:-:S05]  /*06a0*/  FADD R23, R24, R23 ;  /* 0x0000001718177221 */ /* 0x010fca0000000000 */
[----:B------:R-:W4:Y:S01]  /*06b0*/  SHFL.BFLY PT, R28, R23, 0x2, 0x1f ;  /* 0x0c401f00171c7f89 */ /* 0x000f2200000e0000 */
[----:B------:R-:W-:Y:S01]  /*06c0*/  LOP3.LUT P0, RZ, R2, 0x7, RZ, 0xc0, !PT ;  /* 0x0000000702ff7812 */ /* 0x000fe2000780c0ff */
[----:B----4-:R-:W-:-:S05]  /*06d0*/  FADD R28, R23, R28 ;  /* 0x0000001c171c7221 */ /* 0x010fca0000000000 */
[----:B------:R-:W4:Y:S01]  /*06e0*/  SHFL.BFLY PT, R25, R28, 0x1, 0x1f ;  /* 0x0c201f001c197f89 */ /* 0x000f2200000e0000 */
[----:B------:R-:W-:Y:S01]  /*06f0*/  ISETP.LT.AND P0, PT, R2, 0x8, !P0 ;  /* 0x000000080200780c */ /* 0x000fe20004701270 */
[----:B----4-:R-:W-:-:S12]  /*0700*/  FADD R29, R28, R25 ;  /* 0x000000191c1d7221 */ /* 0x010fd80000000000 */
[----:B------:R-:W-:Y:S01]  /*0710*/  @P0 STS [R20+UR4], R29 ;  /* 0x0000001d14000988 */ /* 0x000fe20008000804 */
[----:B------:R-:W-:Y:S06]  /*0720*/  BAR.SYNC.DEFER_BLOCKING 0x0 ;  /* 0x0000000000007b1d */ /* 0x000fec0000010000 */
[----:B0-----:R-:W0:Y:S02]  /*0730*/  LDS R16, [UR4] ;  /* 0x00000004ff107984 */ /* 0x001e240008000800 */
[----:B0-----:R-:W-:-:S04]  /*0740*/  FADD R16, RZ, R16 ;  /* 0x00000010ff107221 */ /* 0x001fc80000000000 */
[C---:B------:R-:W-:Y:S01]  /*0750*/  FFMA R25, R16.reuse, -0.001302083372138440609, R5 ;  /* 0xbaaaaaab10197823 */ /* 0x040fe20000000005 */
[----:B------:R-:W-:-:S03]  /*0760*/  FFMA R17, R16, -0.001302083372138440609, R4 ;  /* 0xbaaaaaab10117823 */ /* 0x000fc60000000004 */
[----:B-1----:R-:W-:Y:S01]  /*0770*/  FMUL R18, R25, R25 ;  /* 0x0000001919127220 */ /* 0x002fe20000400000 */
[----:B------:R-:W-:-:S03]  /*0780*/  FFMA R23, R16, -0.001302083372138440609, R6 ;  /* 0xbaaaaaab10177823 */ /* 0x000fc60000000006 */
[----:B------:R-:W-:Y:S01]  /*0790*/  FFMA R18, R17, R17, R18 ;  /* 0x0000001111127223 */ /* 0x000fe20000000012 */
[----:B------:R-:W-:-:S03]  /*07a0*/  FFMA R21, R16, -0.001302083372138440609, R7 ;  /* 0xbaaaaaab10157823 */ /* 0x000fc60000000007 */
[----:B------:R-:W-:-:S04]  /*07b0*/  FFMA R18, R23, R23, R18 ;  /* 0x0000001717127223 */ /* 0x000fc80000000012 */
[----:B------:R-:W-:-:S05]  /*07c0*/  FFMA R18, R21, R21, R18 ;  /* 0x0000001515127223 */ /* 0x000fca0000000012 */
[----:B------:R-:W-:-:S05]  /*07d0*/  FSEL R18, R18, RZ, !P1 ;  /* 0x000000ff12127208 */ /* 0x000fca0004800000 */
[----:B------:R-:W0:Y:S02]  /*07e0*/  SHFL.BFLY PT, R19, R18, 0x10, 0x1f ;  /* 0x0e001f0012137f89 */ /* 0x000e2400000e0000 */
[----:B0-----:R-:W-:Y:S01]  /*07f0*/  FADD R19, R18, R19 ;  /* 0x0000001312137221 */ /* 0x001fe20000000000 */
[----:B------:R-:W-:Y:S06]  /*0800*/  BAR.SYNC.DEFER_BLOCKING 0x0 ;  /* 0x0000000000007b1d */ /* 0x000fec0000010000 */
[----:B------:R-:W0:Y:S02]  /*0810*/  SHFL.BFLY PT, R16, R19, 0x8, 0x1f ;  /* 0x0d001f0013107f89 */ /* 0x000e2400000e0000 */
[----:B0-----:R-:W-:-:S05]  /*0820*/  FADD R16, R19, R16 ;  /* 0x0000001013107221 */ /* 0x001fca0000000000 */
[----:B------:R-:W0:Y:S02]  /*0830*/  SHFL.BFLY PT, R29, R16, 0x4, 0x1f ;  /* 0x0c801f00101d7f89 */ /* 0x000e2400000e0000 */
[----:B0-----:R-:W-:-:S05]  /*0840*/  FADD R29, R16, R29 ;  /* 0x0000001d101d7221 */ /* 0x001fca0000000000 */
[----:B------:R-:W0:Y:S02]  /*0850*/  SHFL.BFLY PT, R24, R29, 0x2, 0x1f ;  /* 0x0c401f001d187f89 */ /* 0x000e2400000e0000 */
[----:B0-----:R-:W-:-:S05]  /*0860*/  FADD R24, R29, R24 ;  /* 0x000000181d187221 */ /* 0x001fca0000000000 */
[----:B------:R-:W0:Y:S02]  /*0870*/  SHFL.BFLY PT, R28, R24, 0x1, 0x1f ;  /* 0x0c201f00181c7f89 */ /* 0x000e2400000e0000 */
[----:B0-----:R-:W-:-:S05]  /*0880*/  FADD R28, R24, R28 ;  /* 0x0000001c181c7221 */ /* 0x001fca0000000000 */
[----:B------:R-:W-:Y:S01]  /*0890*/  @!P2 STS [R22+UR4], R28 ;  /* 0x0000001c1600a988 */ /* 0x000fe20008000804 */
[----:B------:R-:W-:Y:S06]  /*08a0*/  BAR.SYNC.DEFER_BLOCKING 0x0 ;  /* 0x0000000000007b1d */ /* 0x000fec0000010000 */
[----:B------:R-:W0:Y:S04]  /*08b0*/  @!P3 LDS R0, [R20+UR4] ;  /* 0x000000041400b984 */ /* 0x000e280008000800 */
[----:B0-----:R-:W0:Y:S02]  /*08c0*/  SHFL.BFLY PT, R19, R0, 0x4, 0x1f ;  /* 0x0c801f0000137f89 */ /* 0x001e2400000e0000 */
[----:B0-----:R-:W-:-:S05]  /*08d0*/  FADD R19, R0, R19 ;  /* 0x0000001300137221 */ /* 0x001fca0000000000 */
[----:B------:R-:W0:Y:S02]  /*08e0*/  SHFL.BFLY PT, R16, R19, 0x2, 0x1f ;  /* 0x0c401f0013107f89 */ /* 0x000e2400000e0000 */
[----:B0-----:R-:W-:-:S05]  /*08f0*/  FADD R16, R19, R16 ;  /* 0x0000001013107221 */ /* 0x001fca0000000000 */
[----:B------:R-:W0:Y:S02]  /*0900*/  SHFL.BFLY PT, R29, R16, 0x1, 0x1f ;  /* 0x0c201f00101d7f89 */ /* 0x000e2400000e0000 */
[----:B0-----:R-:W-:-:S05]  /*0910*/  FADD R29, R16, R29 ;  /* 0x0000001d101d7221 */ /* 0x001fca0000000000 */
[----:B------:R-:W-:Y:S01]  /*0920*/  @P0 STS [R20+UR4], R29 ;  /* 0x0000001d14000988 */ /* 0x000fe20008000804 */
[----:B------:R-:W-:Y:S06]  /*0930*/  BAR.SYNC.DEFER_BLOCKING 0x0 ;  /* 0x0000000000007b1d */ /* 0x000fec0000010000 */
[----:B------:R-:W0:Y:S01]  /*0940*/  LDS R18, [UR4] ;  /* 0x00000004ff127984 */ /* 0x000e220008000800 */
[----:B------:R-:W-:Y:S01]  /*0950*/  HFMA2.MMA R22, -RZ, RZ, 0.8330078125, -0.052093505859375 ;  /* 0x3aaaaaabff167435 */ /* 0x000fe200000001ff */
[----:B------:R-:W-:Y:S02]  /*0960*/  LOP3.LUT P0, RZ, R2, 0xff, RZ, 0xc0, !PT ;  /* 0x000000ff02ff7812 */ /* 0x000fe4000780c0ff */
[----:B--2---:R-:W-:-:S02]  /*0970*/  SEL R2, R12, RZ, !P1 ;  /* 0x000000ff0c027207 */ /* 0x004fc40004800000 */
[----:B---3--:R-:W-:Y:S01]  /*0980*/  SEL R8, R8, RZ, !P1 ;  /* 0x000000ff08087207 */ /* 0x008fe20004800000 */
[----:B0-----:R-:W-:-:S04]  /*0990*/  FADD R18, RZ, R18 ;  /* 0x00000012ff127221 */ /* 0x001fc80000000000 */
[----:B------:R-:W-:Y:S02]  /*09a0*/  FFMA R0, R18, R22, 9.9999997473787516356e-06 ;  /* 0x3727c5ac12007423 */ /* 0x000fe40000000016 */
[----:B------:R-:W0:Y:S04]  /*09b0*/  LDC.64 R18, c[0x0][0x250] ;  /* 0x00009400ff127b82 */ /* 0x000e280000000a00 */
[----:B------:R-:W1:Y:S02]  /*09c0*/  MUFU.RSQ R0, R0 ;  /* 0x0000000000007308 */ /* 0x000e640000001400 */
[----:B-1----:R-:W-:Y:S02]  /*09d0*/  FMUL R12, R17, R0 ;  /* 0x00000000110c7220 */ /* 0x002fe40000400000 */
[----:B------:R-:W1:Y:S02]  /*09e0*/  LDC.64 R16, c[0x0][0x248] ;  /* 0x00009200ff107b82 */ /* 0x000e640000000a00 */
[----:B------:R-:W-:Y:S01]  /*09f0*/  FFMA R8, R8, R12, R2 ;  /* 0x0000000c08087223 */ /* 0x000fe20000000002 */
[----:B------:R-:W-:-:S02]  /*0a00*/  SEL R2, R9, RZ, !P1 ;  /* 0x000000ff09027207 */ /* 0x000fc40004800000 */
[----:B------:R-:W-:Y:S01]  /*0a10*/  SEL R9, R13, RZ, !P1 ;  /* 0x000000ff0d097207 */ /* 0x000fe20004800000 */
[-C--:B------:R-:W-:Y:S02]  /*0a20*/  FMUL R13, R25, R0.reuse ;  /* 0x00000000190d7220 */ /* 0x080fe40000400000 */
[----:B------:R-:W2:Y:S01]  /*0a30*/  LDC.64 R24, c[0x0][0x258] ;  /* 0x00009600ff187b82 */ /* 0x000ea20000000a00 */
[----:B------:R-:W-:Y:S01]  /*0a40*/  LOP3.LUT R20, R20, 0x3fc, RZ, 0xc0, !PT ;  /* 0x000003fc14147812 */ /* 0x000fe200078ec0ff */
[----:B------:R-:W-:Y:S01]  /*0a50*/  FFMA R9, R2, R13, R9 ;  /* 0x0000000d02097223 */ /* 0x000fe20000000009 */
[----:B------:R-:W-:Y:S02]  /*0a60*/  SEL R2, R11, RZ, !P1 ;  /* 0x000000ff0b027207 */ /* 0x000fe40004800000 */
[----:B------:R-:W-:Y:S01]  /*0a70*/  SEL R29, R10, RZ, !P1 ;  /* 0x000000ff0a1d7207 */ /* 0x000fe20004800000 */
[----:B------:R-:W-:Y:S01]  /*0a80*/  IMAD R11, R3, 0x300, R20 ;  /* 0x00000300030b7824 */ /* 0x000fe200078e0214 */
[----:B------:R-:W-:Y:S01]  /*0a90*/  SEL R10, R14, RZ, !P1 ;  /* 0x000000ff0e0a7207 */ /* 0x000fe20004800000 */
[-C--:B------:R-:W-:Y:S01]  /*0aa0*/  FMUL R14, R23, R0.reuse ;  /* 0x00000000170e7220 */ /* 0x080fe20000400000 */
[----:B------:R-:W-:Y:S01]  /*0ab0*/  SEL R20, R15, RZ, !P1 ;  /* 0x000000ff0f147207 */ /* 0x000fe20004800000 */
[----:B------:R-:W-:Y:S01]  /*0ac0*/  FMUL R15, R21, R0 ;  /* 0x00000000150f7220 */ /* 0x000fe20000400000 */
[----:B0-----:R-:W-:-:S04]  /*0ad0*/  IMAD.WIDE R18, R11, 0x4, R18 ;  /* 0x000000040b127825 */ /* 0x001fc800078e0212 */
[----:B------:R-:W-:Y:S01]  /*0ae0*/  FFMA R10, R29, R14, R10 ;  /* 0x0000000e1d0a7223 */ /* 0x000fe2000000000a */
[----:B-1----:R-:W-:-:S04]  /*0af0*/  IMAD.WIDE R16, R11, 0x4, R16 ;  /* 0x000000040b107825 */ /* 0x002fc800078e0210 */
[----:B------:R-:W-:Y:S01]  /*0b00*/  FFMA R11, R2, R15, R20 ;  /* 0x0000000f020b7223 */ /* 0x000fe20000000014 */
[----:B------:R0:W-:Y:S04]  /*0b10*/  @!P1 STG.E.128 desc[UR6][R26.64], R4 ;  /* 0x000000041a009986 */ /* 0x0001e8000c101d06 */
[----:B------:R0:W-:Y:S04]  /*0b20*/  @!P1 STG.E.128 desc[UR6][R16.64], R12 ;  /* 0x0000000c10009986 */ /* 0x0001e8000c101d06 */
[----:B------:R0:W-:Y:S01]  /*0b30*/  @!P1 STG.E.128 desc[UR6][R18.64], R8 ;  /* 0x0000000812009986 */ /* 0x0001e2000c101d06 */
[----:B--2---:R-:W-:Y:S01]  /*0b40*/  IMAD.WIDE R24, R3, 0x4, R24 ;  /* 0x0000000403187825 */ /* 0x004fe200078e0218 */
[----:B0-----:R-:W-:Y:S06]  /*0b50*/  @P0 EXIT ;  /* 0x000000000000094d */ /* 0x001fec0003800000 */
[----:B------:R-:W-:-:S05]  /*0b60*/  FMUL R3, R0, 0.001302083372138440609 ;  /* 0x3aaaaaab00037820 */ /* 0x000fca0000400000 */
[----:B------:R-:W-:Y:S01]  /*0b70*/  STG.E desc[UR6][R24.64], R3 ;  /* 0x0000000318007986 */ /* 0x000fe2000c101906 */
[----:B------:R-:W-:Y:S05]  /*0b80*/  EXIT ;  /* 0x000000000000794d */ /* 0x000fea0003800000 */
.L_x_0:
[----:B------:R-:W-:-:S00]  /*0b90*/  BRA `(.L_x_0) ;  /* 0xfffffffc00fc7947 */ /* 0x000fc0000383ffff */
[----:B------:R-:W-:-:S00]  /*0ba0*/  NOP ;  /* 0x0000000000007918 */ /* 0x000fc00000000000 */
        /* <DEDUP_REMOVED lines=13> */
.L_x_1:


//--------------------- .nv.global.init           --------------------------
	.section	.nv.global.init,"aw",@progbits
.nv.global.init:
	.type		_$_str,@object
	.size		_$_str,(.L_0 - _$_str)
_$_str:
        /*0000*/ 	.byte	0x5f, 0x5f, 0x43, 0x55, 0x44, 0x41, 0x5f, 0x46, 0x54, 0x5a, 0x00
.L_0:


//--------------------- .nv.shared.triton_per_fused_add_native_layer_norm_native_layer_norm_backward_17 --------------------------
	.section	.nv.shared.triton_per_fused_add_native_layer_norm_native_layer_norm_backward_17,"aw",@nobits
	.sectionflags	@""
	.align	16
	.zero		1024


//--------------------- .nv.constant0.triton_per_fused_add_native_layer_norm_native_layer_norm_backward_17 --------------------------
	.section	.nv.constant0.triton_per_fused_add_native_layer_norm_native_layer_norm_backward_17,"a",@progbits
	.sectionflags	@""
	.align	4
.nv.constant0.triton_per_fused_add_native_layer_norm_native_layer_norm_backward_17:
	.zero		616
